//
// Generated by NVIDIA NVVM Compiler
//
// Compiler Build ID: CL-36424714
// Cuda compilation tools, release 13.0, V13.0.88
// Based on NVVM 20.0.0
//

.version 9.0
.target sm_100
.address_size 64

	// .globl	_Z12squareKernelPii

.visible .entry _Z12squareKernelPii(
	.param .u64 .ptr .align 1 _Z12squareKernelPii_param_0,
	.param .u32 _Z12squareKernelPii_param_1
)
{
	.reg .pred 	%p<2>;
	.reg .b32 	%r<14>;
	.reg .b64 	%rd<5>;

	ld.param.u64 	%rd1, [_Z12squareKernelPii_param_0];
	ld.param.u32 	%r2, [_Z12squareKernelPii_param_1];
	mov.u32 	%r3, %ctaid.x;
	mov.u32 	%r4, %ntid.x;
	mov.u32 	%r5, %tid.x;
	mov.u32 	%r6, %ctaid.y;
	mov.u32 	%r7, %ntid.y;
	mov.u32 	%r8, %tid.y;
	mad.lo.s32 	%r9, %r6, %r7, %r8;
	mov.u32 	%r10, %nctaid.x;
	mad.lo.s32 	%r11, %r9, %r10, %r3;
	mad.lo.s32 	%r1, %r11, %r4, %r5;
	setp.ge.s32 	%p1, %r1, %r2;
	@%p1 bra 	$L__BB0_2;
	cvta.to.global.u64 	%rd2, %rd1;
	mul.wide.s32 	%rd3, %r1, 4;
	add.s64 	%rd4, %rd2, %rd3;
	ld.global.u32 	%r12, [%rd4];
	mul.lo.s32 	%r13, %r12, %r12;
	st.global.u32 	[%rd4], %r13;
$L__BB0_2:
	ret;

}


// ===== COMPILED SASS (sm_100) =====

	.target	sm_100

	.elftype	@"ET_EXEC"


//--------------------- .note.nv.tkinfo           --------------------------
	.section	.note.nv.tkinfo,"",@"SHT_NOTE"
	.sectionflags	@"SHF_NOTE_NV_TKINFO"
	.tkinfo
        /*0018*/ 	.word	0x00000002
        /*0030*/ 	.string	""
        /*0030*/ 	.string	"ptxas"
        /*0030*/ 	.string	"Cuda compilation tools, release 13.0, V13.0.88"
        /*0030*/ 	.string	"Build cuda_13.0.r13.0/compiler.36424714_0"
        /*0030*/ 	.string	"-arch sm_100 -m 64 "



//--------------------- .note.nv.cuinfo           --------------------------
	.section	.note.nv.cuinfo,"",@"SHT_NOTE"
	.sectionflags	@"SHF_NOTE_NV_CUINFO"
        /*0018*/ 	.short	0x0002
        /*001a*/ 	.short	0x0064
        /*001c*/ 	.short	0x0082
	.zero		2


//--------------------- .nv.info                  --------------------------
	.section	.nv.info,"",@"SHT_CUDA_INFO"
	.align	4


	//----- nvinfo : EIATTR_REGCOUNT
	.align		4
        /*0000*/ 	.byte	0x04, 0x2f
        /*0002*/ 	.short	(.L_1 - .L_0)
	.align		4
.L_0:
        /*0004*/ 	.word	index@(_Z12squareKernelPii)
        /*0008*/ 	.word	0x0000000a


	//----- nvinfo : EIATTR_FRAME_SIZE
	.align		4
.L_1:
        /*000c*/ 	.byte	0x04, 0x11
        /*000e*/ 	.short	(.L_3 - .L_2)
	.align		4
.L_2:
        /*0010*/ 	.word	index@(_Z12squareKernelPii)
        /*0014*/ 	.word	0x00000000


	//----- nvinfo : EIATTR_MIN_STACK_SIZE
	.align		4
.L_3:
        /*0018*/ 	.byte	0x04, 0x12
        /*001a*/ 	.short	(.L_5 - .L_4)
	.align		4
.L_4:
        /*001c*/ 	.word	index@(_Z12squareKernelPii)
        /*0020*/ 	.word	0x00000000
.L_5:


//--------------------- .nv.compat                --------------------------
	.section	.nv.compat,"",@"SHT_CUDA_COMPAT_INFO"
	.align	4
        /*0000*/ 	.byte	0x02, 0x09, 0x00, 0x00, 0x02, 0x02, 0x01, 0x00, 0x02, 0x05, 0x05, 0x00, 0x03, 0x07, 0x01, 0x01
        /*0010*/ 	.byte	0x02, 0x03, 0x00, 0x00, 0x02, 0x06, 0x01, 0x00, 0x04, 0x0b, 0x08, 0x00, 0x09, 0x00, 0x00, 0x00
        /*0020*/ 	.byte	0x00, 0x00, 0x00, 0x00


//--------------------- .nv.info._Z12squareKernelPii --------------------------
	.section	.nv.info._Z12squareKernelPii,"",@"SHT_CUDA_INFO"
	.sectionflags	@""
	.align	4


	//----- nvinfo : EIATTR_CUDA_API_VERSION
	.align		4
        /*0000*/ 	.byte	0x04, 0x37
        /*0002*/ 	.short	(.L_7 - .L_6)
.L_6:
        /*0004*/ 	.word	0x00000082


	//----- nvinfo : EIATTR_KPARAM_INFO
	.align		4
.L_7:
        /*0008*/ 	.byte	0x04, 0x17
        /*000a*/ 	.short	(.L_9 - .L_8)
.L_8:
        /*000c*/ 	.word	0x00000000
        /*0010*/ 	.short	0x0001
        /*0012*/ 	.short	0x0008
        /*0014*/ 	.byte	0x00, 0xf0, 0x11, 0x00


	//----- nvinfo : EIATTR_KPARAM_INFO
	.align		4
.L_9:
        /*0018*/ 	.byte	0x04, 0x17
        /*001a*/ 	.short	(.L_11 - .L_10)
.L_10:
        /*001c*/ 	.word	0x00000000
        /*0020*/ 	.short	0x0000
        /*0022*/ 	.short	0x0000
        /*0024*/ 	.byte	0x00, 0xf5, 0x21, 0x00


	//----- nvinfo : EIATTR_SPARSE_MMA_MASK
	.align		4
.L_11:
        /*0028*/ 	.byte	0x03, 0x50
        /*002a*/ 	.short	0x0000


	//----- nvinfo : EIATTR_MAXREG_COUNT
	.align		4
        /*002c*/ 	.byte	0x03, 0x1b
        /*002e*/ 	.short	0x00ff


	//----- nvinfo : EIATTR_MERCURY_ISA_VERSION
	.align		4
        /*0030*/ 	.byte	0x03, 0x5f
        /*0032*/ 	.short	0x0101


	//----- nvinfo : EIATTR_VRC_CTA_INIT_COUNT
	.align		4
        /*0034*/ 	.byte	0x02, 0x4a
	.zero		1
	.zero		1


	//----- nvinfo : EIATTR_EXIT_INSTR_OFFSETS
	.align		4
        /*0038*/ 	.byte	0x04, 0x1c
        /*003a*/ 	.short	(.L_13 - .L_12)


	//   ....[0]....
.L_12:
        /*003c*/ 	.word	0x000000d0


	//   ....[1]....
        /*0040*/ 	.word	0x00000140


	//----- nvinfo : EIATTR_CBANK_PARAM_SIZE
	.align		4
.L_13:
        /*0044*/ 	.byte	0x03, 0x19
        /*0046*/ 	.short	0x000c


	//----- nvinfo : EIATTR_PARAM_CBANK
	.align		4
        /*0048*/ 	.byte	0x04, 0x0a
        /*004a*/ 	.short	(.L_15 - .L_14)
	.align		4
.L_14:
        /*004c*/ 	.word	index@(.nv.constant0._Z12squareKernelPii)
        /*0050*/ 	.short	0x0380
        /*0052*/ 	.short	0x000c


	//----- nvinfo : EIATTR_SW_WAR
	.align		4
.L_15:
        /*0054*/ 	.byte	0x04, 0x36
        /*0056*/ 	.short	(.L_17 - .L_16)
.L_16:
        /*0058*/ 	.word	0x00000008
.L_17:


//--------------------- .nv.callgraph             --------------------------
	.section	.nv.callgraph,"",@"SHT_CUDA_CALLGRAPH"
	.align	4
	.sectionentsize	8
	.align		4
        /*0000*/ 	.word	0x00000000
	.align		4
        /*0004*/ 	.word	0xffffffff
	.align		4
        /*0008*/ 	.word	0x00000000
	.align		4
        /*000c*/ 	.word	0xfffffffe
	.align		4
        /*0010*/ 	.word	0x00000000
	.align		4
        /*0014*/ 	.word	0xfffffffd
	.align		4
        /*0018*/ 	.word	0x00000000
	.align		4
        /*001c*/ 	.word	0xfffffffc


//--------------------- .text._Z12squareKernelPii --------------------------
	.section	.text._Z12squareKernelPii,"ax",@progbits
	.align	128
        .global         _Z12squareKernelPii
        .type           _Z12squareKernelPii,@function
        .size           _Z12squareKernelPii,(.L_x_1 - _Z12squareKernelPii)
        .other          _Z12squareKernelPii,@"STO_CUDA_ENTRY STV_DEFAULT"
_Z12squareKernelPii:
.text._Z12squareKernelPii:
[----:B------:R-:W-:Y:S01]  /*0000*/  LDC R1, c[0x0][0x37c] ;  /* 0x0000df00ff017b82 */ /* 0x000fe20000000800 */
[----:B------:R-:W0:Y:S01]  /*0010*/  S2R R3, SR_TID.Y ;  /* 0x0000000000037919 */ /* 0x000e220000002200 */
[----:B------:R-:W1:Y:S06]  /*0020*/  LDCU UR5, c[0x0][0x360] ;  /* 0x00006c00ff0577ac */ /* 0x000e6c0008000800 */
[----:B------:R-:W0:Y:S01]  /*0030*/  S2UR UR6, SR_CTAID.Y ;  /* 0x00000000000679c3 */ /* 0x000e220000002600 */
[----:B------:R-:W1:Y:S01]  /*0040*/  S2R R5, SR_TID.X ;  /* 0x0000000000057919 */ /* 0x000e620000002100 */
[----:B------:R-:W2:Y:S06]  /*0050*/  LDCU UR7, c[0x0][0x388] ;  /* 0x00007100ff0777ac */ /* 0x000eac0008000800 */
[----:B------:R-:W0:Y:S08]  /*0060*/  LDC R0, c[0x0][0x364] ;  /* 0x0000d900ff007b82 */ /* 0x000e300000000800 */
[----:B------:R-:W3:Y:S08]  /*0070*/  S2UR UR4, SR_CTAID.X ;  /* 0x00000000000479c3 */ /* 0x000ef00000002500 */
[----:B------:R-:W3:Y:S01]  /*0080*/  LDC R7, c[0x0][0x370] ;  /* 0x0000dc00ff077b82 */ /* 0x000ee20000000800 */
[----:B0-----:R-:W-:-:S04]  /*0090*/  IMAD R0, R0, UR6, R3 ;  /* 0x0000000600007c24 */ /* 0x001fc8000f8e0203 */
[----:B---3--:R-:W-:-:S04]  /*00a0*/  IMAD R0, R0, R7, UR4 ;  /* 0x0000000400007e24 */ /* 0x008fc8000f8e0207 */
[----:B-1----:R-:W-:-:S05]  /*00b0*/  IMAD R5, R0, UR5, R5 ;  /* 0x0000000500057c24 */ /* 0x002fca000f8e0205 */
[----:B--2---:R-:W-:-:S13]  /*00c0*/  ISETP.GE.AND P0, PT, R5, UR7, PT ;  /* 0x0000000705007c0c */ /* 0x004fda000bf06270 */
[----:B------:R-:W-:Y:S05]  /*00d0*/  @P0 EXIT ;  /* 0x000000000000094d */ /* 0x000fea0003800000 */
[----:B------:R-:W0:Y:S01]  /*00e0*/  LDC.64 R2, c[0x0][0x380] ;  /* 0x0000e000ff027b82 */ /* 0x000e220000000a00 */
[----:B------:R-:W1:Y:S01]  /*00f0*/  LDCU.64 UR4, c[0x0][0x358] ;  /* 0x00006b00ff0477ac */ /* 0x000e620008000a00 */
[----:B0-----:R-:W-:-:S05]  /*0100*/  IMAD.WIDE R2, R5, 0x4, R2 ;  /* 0x0000000405027825 */ /* 0x001fca00078e0202 */
[----:B-1----:R-:W2:Y:S02]  /*0110*/  LDG.E R0, desc[UR4][R2.64] ;  /* 0x0000000402007981 */ /* 0x002ea4000c1e1900 */
[----:B--2---:R-:W-:-:S05]  /*0120*/  IMAD R5, R0, R0, RZ ;  /* 0x0000000000057224 */ /* 0x004fca00078e02ff */
[----:B------:R-:W-:Y:S01]  /*0130*/  STG.E desc[UR4][R2.64], R5 ;  /* 0x0000000502007986 */ /* 0x000fe2000c101904 */
[----:B------:R-:W-:Y:S05]  /*0140*/  EXIT ;  /* 0x000000000000794d */ /* 0x000fea0003800000 */
.L_x_0:
[----:B------:R-:W-:-:S00]  /*0150*/  BRA `(.L_x_0) ;  /* 0xfffffffc00fc7947 */ /* 0x000fc0000383ffff */
[----:B------:R-:W-:-:S00]  /*0160*/  NOP ;  /* 0x0000000000007918 */ /* 0x000fc00000000000 */
        /* <DEDUP_REMOVED lines=9> */
.L_x_1:


//--------------------- .nv.shared.reserved.0     --------------------------
	.section	.nv.shared.reserved.0,"aw",@nobits
	.weak		__nv_reservedSMEM_offset_0_alias
	.size		__nv_reservedSMEM_offset_0_alias, 0, 64
	.other		__nv_reservedSMEM_offset_0_alias,@"STO_CUDA_RESERVED_SHARED STV_DEFAULT"
__nv_reservedSMEM_offset_0_alias:
	.zero		0
	.zero		64


//--------------------- .nv.constant0._Z12squareKernelPii --------------------------
	.section	.nv.constant0._Z12squareKernelPii,"a",@progbits
	.sectionflags	@""
	.align	4
.nv.constant0._Z12squareKernelPii:
	.zero		908


//--------------------- SYMBOLS --------------------------

	.type		.nv.reservedSmem.offset0,@object
	.size		.nv.reservedSmem.offset0,0x4
